//
// Generated by NVIDIA NVVM Compiler
//
// Compiler Build ID: CL-36424714
// Cuda compilation tools, release 13.0, V13.0.88
// Based on NVVM 20.0.0
//

.version 9.0
.target sm_100
.address_size 64

	// .globl	_Z7matMultPfS_iS_

.visible .entry _Z7matMultPfS_iS_(
	.param .u64 .ptr .align 1 _Z7matMultPfS_iS__param_0,
	.param .u64 .ptr .align 1 _Z7matMultPfS_iS__param_1,
	.param .u32 _Z7matMultPfS_iS__param_2,
	.param .u64 .ptr .align 1 _Z7matMultPfS_iS__param_3
)
{
	.reg .pred 	%p<10>;
	.reg .b32 	%r<74>;
	.reg .b32 	%f<68>;
	.reg .b64 	%rd<61>;

	ld.param.u64 	%rd7, [_Z7matMultPfS_iS__param_0];
	ld.param.u64 	%rd8, [_Z7matMultPfS_iS__param_1];
	ld.param.u32 	%r40, [_Z7matMultPfS_iS__param_2];
	ld.param.u64 	%rd6, [_Z7matMultPfS_iS__param_3];
	cvta.to.global.u64 	%rd1, %rd8;
	cvta.to.global.u64 	%rd2, %rd7;
	mov.u32 	%r41, %ctaid.x;
	mov.u32 	%r42, %ctaid.y;
	mov.u32 	%r1, %tid.x;
	mov.u32 	%r43, %tid.y;
	mul.lo.s32 	%r44, %r40, %r42;
	shl.b32 	%r45, %r44, 4;
	mad.lo.s32 	%r2, %r40, %r43, %r45;
	shl.b32 	%r3, %r41, 4;
	add.s32 	%r4, %r3, %r1;
	setp.lt.s32 	%p1, %r40, 1;
	mov.f32 	%f67, 0f00000000;
	@%p1 bra 	$L__BB0_12;
	and.b32  	%r5, %r40, 7;
	setp.lt.u32 	%p2, %r40, 8;
	mov.f32 	%f67, 0f00000000;
	mov.b32 	%r72, 0;
	@%p2 bra 	$L__BB0_4;
	and.b32  	%r72, %r40, 2147483640;
	neg.s32 	%r70, %r72;
	add.s32 	%r47, %r1, %r40;
	add.s32 	%r69, %r47, %r3;
	shl.b32 	%r9, %r40, 3;
	shl.b32 	%r48, %r40, 1;
	add.s32 	%r68, %r4, %r48;
	mad.lo.s32 	%r67, %r40, 3, %r4;
	shl.b32 	%r49, %r40, 2;
	add.s32 	%r66, %r4, %r49;
	mad.lo.s32 	%r65, %r40, 5, %r4;
	mad.lo.s32 	%r64, %r40, 6, %r4;
	mad.lo.s32 	%r63, %r40, 7, %r4;
	mul.wide.u32 	%rd9, %r2, 4;
	add.s64 	%rd10, %rd9, %rd2;
	add.s64 	%rd60, %rd10, 16;
	mov.f32 	%f67, 0f00000000;
	mov.u32 	%r62, %r4;
$L__BB0_3:
	.pragma "nounroll";
	ld.global.f32 	%f17, [%rd60+-16];
	mul.wide.u32 	%rd11, %r62, 4;
	add.s64 	%rd12, %rd1, %rd11;
	ld.global.f32 	%f18, [%rd12];
	fma.rn.f32 	%f19, %f17, %f18, %f67;
	ld.global.f32 	%f20, [%rd60+-12];
	mul.wide.u32 	%rd13, %r69, 4;
	add.s64 	%rd14, %rd1, %rd13;
	ld.global.f32 	%f21, [%rd14];
	fma.rn.f32 	%f22, %f20, %f21, %f19;
	ld.global.f32 	%f23, [%rd60+-8];
	mul.wide.u32 	%rd15, %r68, 4;
	add.s64 	%rd16, %rd1, %rd15;
	ld.global.f32 	%f24, [%rd16];
	fma.rn.f32 	%f25, %f23, %f24, %f22;
	ld.global.f32 	%f26, [%rd60+-4];
	mul.wide.u32 	%rd17, %r67, 4;
	add.s64 	%rd18, %rd1, %rd17;
	ld.global.f32 	%f27, [%rd18];
	fma.rn.f32 	%f28, %f26, %f27, %f25;
	ld.global.f32 	%f29, [%rd60];
	mul.wide.u32 	%rd19, %r66, 4;
	add.s64 	%rd20, %rd1, %rd19;
	ld.global.f32 	%f30, [%rd20];
	fma.rn.f32 	%f31, %f29, %f30, %f28;
	ld.global.f32 	%f32, [%rd60+4];
	mul.wide.u32 	%rd21, %r65, 4;
	add.s64 	%rd22, %rd1, %rd21;
	ld.global.f32 	%f33, [%rd22];
	fma.rn.f32 	%f34, %f32, %f33, %f31;
	ld.global.f32 	%f35, [%rd60+8];
	mul.wide.u32 	%rd23, %r64, 4;
	add.s64 	%rd24, %rd1, %rd23;
	ld.global.f32 	%f36, [%rd24];
	fma.rn.f32 	%f37, %f35, %f36, %f34;
	ld.global.f32 	%f38, [%rd60+12];
	mul.wide.u32 	%rd25, %r63, 4;
	add.s64 	%rd26, %rd1, %rd25;
	ld.global.f32 	%f39, [%rd26];
	fma.rn.f32 	%f67, %f38, %f39, %f37;
	add.s32 	%r70, %r70, 8;
	add.s32 	%r69, %r69, %r9;
	add.s32 	%r68, %r68, %r9;
	add.s32 	%r67, %r67, %r9;
	add.s32 	%r66, %r66, %r9;
	add.s32 	%r65, %r65, %r9;
	add.s32 	%r64, %r64, %r9;
	add.s32 	%r63, %r63, %r9;
	add.s32 	%r62, %r62, %r9;
	add.s64 	%rd60, %rd60, 32;
	setp.ne.s32 	%p3, %r70, 0;
	@%p3 bra 	$L__BB0_3;
$L__BB0_4:
	setp.eq.s32 	%p4, %r5, 0;
	@%p4 bra 	$L__BB0_12;
	and.b32  	%r35, %r40, 3;
	setp.lt.u32 	%p5, %r5, 4;
	@%p5 bra 	$L__BB0_7;
	add.s32 	%r50, %r2, %r72;
	mul.wide.u32 	%rd27, %r50, 4;
	add.s64 	%rd28, %rd2, %rd27;
	ld.global.f32 	%f41, [%rd28];
	mad.lo.s32 	%r51, %r72, %r40, %r4;
	mul.wide.u32 	%rd29, %r51, 4;
	add.s64 	%rd30, %rd1, %rd29;
	ld.global.f32 	%f42, [%rd30];
	fma.rn.f32 	%f43, %f41, %f42, %f67;
	cvt.u64.u32 	%rd31, %r2;
	cvt.u64.u32 	%rd32, %r72;
	add.s64 	%rd33, %rd31, %rd32;
	shl.b64 	%rd34, %rd33, 2;
	add.s64 	%rd35, %rd2, %rd34;
	ld.global.f32 	%f44, [%rd35+4];
	add.s32 	%r52, %r51, %r40;
	mul.wide.u32 	%rd36, %r52, 4;
	add.s64 	%rd37, %rd1, %rd36;
	ld.global.f32 	%f45, [%rd37];
	fma.rn.f32 	%f46, %f44, %f45, %f43;
	ld.global.f32 	%f47, [%rd35+8];
	add.s32 	%r53, %r52, %r40;
	mul.wide.u32 	%rd38, %r53, 4;
	add.s64 	%rd39, %rd1, %rd38;
	ld.global.f32 	%f48, [%rd39];
	fma.rn.f32 	%f49, %f47, %f48, %f46;
	ld.global.f32 	%f50, [%rd35+12];
	add.s32 	%r54, %r53, %r40;
	mul.wide.u32 	%rd40, %r54, 4;
	add.s64 	%rd41, %rd1, %rd40;
	ld.global.f32 	%f51, [%rd41];
	fma.rn.f32 	%f67, %f50, %f51, %f49;
	add.s32 	%r72, %r72, 4;
$L__BB0_7:
	setp.eq.s32 	%p6, %r35, 0;
	@%p6 bra 	$L__BB0_12;
	setp.eq.s32 	%p7, %r35, 1;
	@%p7 bra 	$L__BB0_10;
	add.s32 	%r55, %r2, %r72;
	mul.wide.u32 	%rd42, %r55, 4;
	add.s64 	%rd43, %rd2, %rd42;
	ld.global.f32 	%f53, [%rd43];
	mad.lo.s32 	%r56, %r72, %r40, %r4;
	mul.wide.u32 	%rd44, %r56, 4;
	add.s64 	%rd45, %rd1, %rd44;
	ld.global.f32 	%f54, [%rd45];
	fma.rn.f32 	%f55, %f53, %f54, %f67;
	cvt.u64.u32 	%rd46, %r2;
	cvt.u64.u32 	%rd47, %r72;
	add.s64 	%rd48, %rd46, %rd47;
	shl.b64 	%rd49, %rd48, 2;
	add.s64 	%rd50, %rd2, %rd49;
	ld.global.f32 	%f56, [%rd50+4];
	add.s32 	%r57, %r56, %r40;
	mul.wide.u32 	%rd51, %r57, 4;
	add.s64 	%rd52, %rd1, %rd51;
	ld.global.f32 	%f57, [%rd52];
	fma.rn.f32 	%f67, %f56, %f57, %f55;
	add.s32 	%r72, %r72, 2;
$L__BB0_10:
	and.b32  	%r58, %r40, 1;
	setp.eq.b32 	%p8, %r58, 1;
	not.pred 	%p9, %p8;
	@%p9 bra 	$L__BB0_12;
	add.s32 	%r59, %r2, %r72;
	mul.wide.u32 	%rd53, %r59, 4;
	add.s64 	%rd54, %rd2, %rd53;
	ld.global.f32 	%f58, [%rd54];
	mad.lo.s32 	%r60, %r72, %r40, %r4;
	mul.wide.u32 	%rd55, %r60, 4;
	add.s64 	%rd56, %rd1, %rd55;
	ld.global.f32 	%f59, [%rd56];
	fma.rn.f32 	%f67, %f58, %f59, %f67;
$L__BB0_12:
	cvta.to.global.u64 	%rd57, %rd6;
	add.s32 	%r61, %r2, %r4;
	mul.wide.s32 	%rd58, %r61, 4;
	add.s64 	%rd59, %rd57, %rd58;
	st.global.f32 	[%rd59], %f67;
	ret;

}


// ===== COMPILED SASS (sm_100) =====

	.target	sm_100

	.elftype	@"ET_EXEC"


//--------------------- .note.nv.tkinfo           --------------------------
	.section	.note.nv.tkinfo,"",@"SHT_NOTE"
	.sectionflags	@"SHF_NOTE_NV_TKINFO"
	.tkinfo
        /*0018*/ 	.word	0x00000002
        /*0030*/ 	.string	""
        /*0030*/ 	.string	"ptxas"
        /*0030*/ 	.string	"Cuda compilation tools, release 13.0, V13.0.88"
        /*0030*/ 	.string	"Build cuda_13.0.r13.0/compiler.36424714_0"
        /*0030*/ 	.string	"-arch sm_100 -m 64 "



//--------------------- .note.nv.cuinfo           --------------------------
	.section	.note.nv.cuinfo,"",@"SHT_NOTE"
	.sectionflags	@"SHF_NOTE_NV_CUINFO"
        /*0018*/ 	.short	0x0002
        /*001a*/ 	.short	0x0064
        /*001c*/ 	.short	0x0082
	.zero		2


//--------------------- .nv.info                  --------------------------
	.section	.nv.info,"",@"SHT_CUDA_INFO"
	.align	4


	//----- nvinfo : EIATTR_REGCOUNT
	.align		4
        /*0000*/ 	.byte	0x04, 0x2f
        /*0002*/ 	.short	(.L_1 - .L_0)
	.align		4
.L_0:
        /*0004*/ 	.word	index@(_Z7matMultPfS_iS_)
        /*0008*/ 	.word	0x00000020


	//----- nvinfo : EIATTR_FRAME_SIZE
	.align		4
.L_1:
        /*000c*/ 	.byte	0x04, 0x11
        /*000e*/ 	.short	(.L_3 - .L_2)
	.align		4
.L_2:
        /*0010*/ 	.word	index@(_Z7matMultPfS_iS_)
        /*0014*/ 	.word	0x00000000


	//----- nvinfo : EIATTR_MIN_STACK_SIZE
	.align		4
.L_3:
        /*0018*/ 	.byte	0x04, 0x12
        /*001a*/ 	.short	(.L_5 - .L_4)
	.align		4
.L_4:
        /*001c*/ 	.word	index@(_Z7matMultPfS_iS_)
        /*0020*/ 	.word	0x00000000
.L_5:


//--------------------- .nv.compat                --------------------------
	.section	.nv.compat,"",@"SHT_CUDA_COMPAT_INFO"
	.align	4
        /*0000*/ 	.byte	0x02, 0x09, 0x00, 0x00, 0x02, 0x02, 0x01, 0x00, 0x02, 0x05, 0x05, 0x00, 0x03, 0x07, 0x01, 0x01
        /*0010*/ 	.byte	0x02, 0x03, 0x00, 0x00, 0x02, 0x06, 0x01, 0x00, 0x04, 0x0b, 0x08, 0x00, 0x09, 0x00, 0x00, 0x00
        /*0020*/ 	.byte	0x00, 0x00, 0x00, 0x00


//--------------------- .nv.info._Z7matMultPfS_iS_ --------------------------
	.section	.nv.info._Z7matMultPfS_iS_,"",@"SHT_CUDA_INFO"
	.sectionflags	@""
	.align	4


	//----- nvinfo : EIATTR_CUDA_API_VERSION
	.align		4
        /*0000*/ 	.byte	0x04, 0x37
        /*0002*/ 	.short	(.L_7 - .L_6)
.L_6:
        /*0004*/ 	.word	0x00000082


	//----- nvinfo : EIATTR_KPARAM_INFO
	.align		4
.L_7:
        /*0008*/ 	.byte	0x04, 0x17
        /*000a*/ 	.short	(.L_9 - .L_8)
.L_8:
        /*000c*/ 	.word	0x00000000
        /*0010*/ 	.short	0x0003
        /*0012*/ 	.short	0x0018
        /*0014*/ 	.byte	0x00, 0xf5, 0x21, 0x00


	//----- nvinfo : EIATTR_KPARAM_INFO
	.align		4
.L_9:
        /*0018*/ 	.byte	0x04, 0x17
        /*001a*/ 	.short	(.L_11 - .L_10)
.L_10:
        /*001c*/ 	.word	0x00000000
        /*0020*/ 	.short	0x0002
        /*0022*/ 	.short	0x0010
        /*0024*/ 	.byte	0x00, 0xf0, 0x11, 0x00


	//----- nvinfo : EIATTR_KPARAM_INFO
	.align		4
.L_11:
        /*0028*/ 	.byte	0x04, 0x17
        /*002a*/ 	.short	(.L_13 - .L_12)
.L_12:
        /*002c*/ 	.word	0x00000000
        /*0030*/ 	.short	0x0001
        /*0032*/ 	.short	0x0008
        /*0034*/ 	.byte	0x00, 0xf5, 0x21, 0x00


	//----- nvinfo : EIATTR_KPARAM_INFO
	.align		4
.L_13:
        /*0038*/ 	.byte	0x04, 0x17
        /*003a*/ 	.short	(.L_15 - .L_14)
.L_14:
        /*003c*/ 	.word	0x00000000
        /*0040*/ 	.short	0x0000
        /*0042*/ 	.short	0x0000
        /*0044*/ 	.byte	0x00, 0xf5, 0x21, 0x00


	//----- nvinfo : EIATTR_SPARSE_MMA_MASK
	.align		4
.L_15:
        /*0048*/ 	.byte	0x03, 0x50
        /*004a*/ 	.short	0x0000


	//----- nvinfo : EIATTR_MAXREG_COUNT
	.align		4
        /*004c*/ 	.byte	0x03, 0x1b
        /*004e*/ 	.short	0x00ff


	//----- nvinfo : EIATTR_MERCURY_ISA_VERSION
	.align		4
        /*0050*/ 	.byte	0x03, 0x5f
        /*0052*/ 	.short	0x0101


	//----- nvinfo : EIATTR_VRC_CTA_INIT_COUNT
	.align		4
        /*0054*/ 	.byte	0x02, 0x4a
	.zero		1
	.zero		1


	//----- nvinfo : EIATTR_EXIT_INSTR_OFFSETS
	.align		4
        /*0058*/ 	.byte	0x04, 0x1c
        /*005a*/ 	.short	(.L_17 - .L_16)


	//   ....[0]....
.L_16:
        /*005c*/ 	.word	0x000009c0


	//----- nvinfo : EIATTR_CBANK_PARAM_SIZE
	.align		4
.L_17:
        /*0060*/ 	.byte	0x03, 0x19
        /*0062*/ 	.short	0x0020


	//----- nvinfo : EIATTR_PARAM_CBANK
	.align		4
        /*0064*/ 	.byte	0x04, 0x0a
        /*0066*/ 	.short	(.L_19 - .L_18)
	.align		4
.L_18:
        /*0068*/ 	.word	index@(.nv.constant0._Z7matMultPfS_iS_)
        /*006c*/ 	.short	0x0380
        /*006e*/ 	.short	0x0020


	//----- nvinfo : EIATTR_SW_WAR
	.align		4
.L_19:
        /*0070*/ 	.byte	0x04, 0x36
        /*0072*/ 	.short	(.L_21 - .L_20)
.L_20:
        /*0074*/ 	.word	0x00000008
.L_21:


//--------------------- .nv.callgraph             --------------------------
	.section	.nv.callgraph,"",@"SHT_CUDA_CALLGRAPH"
	.align	4
	.sectionentsize	8
	.align		4
        /*0000*/ 	.word	0x00000000
	.align		4
        /*0004*/ 	.word	0xffffffff
	.align		4
        /*0008*/ 	.word	0x00000000
	.align		4
        /*000c*/ 	.word	0xfffffffe
	.align		4
        /*0010*/ 	.word	0x00000000
	.align		4
        /*0014*/ 	.word	0xfffffffd
	.align		4
        /*0018*/ 	.word	0x00000000
	.align		4
        /*001c*/ 	.word	0xfffffffc


//--------------------- .text._Z7matMultPfS_iS_   --------------------------
	.section	.text._Z7matMultPfS_iS_,"ax",@progbits
	.align	128
        .global         _Z7matMultPfS_iS_
        .type           _Z7matMultPfS_iS_,@function
        .size           _Z7matMultPfS_iS_,(.L_x_5 - _Z7matMultPfS_iS_)
        .other          _Z7matMultPfS_iS_,@"STO_CUDA_ENTRY STV_DEFAULT"
_Z7matMultPfS_iS_:
.text._Z7matMultPfS_iS_:
[----:B------:R-:W-:Y:S08]  /*0000*/  LDC R1, c[0x0][0x37c] ;  /* 0x0000df00ff017b82 */ /* 0x000ff00000000800 */
[----:B------:R-:W0:Y:S01]  /*0010*/  LDC R0, c[0x0][0x390] ;  /* 0x0000e400ff007b82 */ /* 0x000e220000000800 */
[----:B------:R-:W1:Y:S01]  /*0020*/  S2R R4, SR_TID.Y ;  /* 0x0000000000047919 */ /* 0x000e620000002200 */
[----:B------:R-:W-:Y:S01]  /*0030*/  HFMA2 R12, -RZ, RZ, 0, 0 ;  /* 0x00000000ff0c7431 */ /* 0x000fe200000001ff */
[----:B------:R-:W2:Y:S05]  /*0040*/  S2R R6, SR_CTAID.X ;  /* 0x0000000000067919 */ /* 0x000eaa0000002500 */
[----:B------:R-:W3:Y:S01]  /*0050*/  S2UR UR4, SR_CTAID.Y ;  /* 0x00000000000479c3 */ /* 0x000ee20000002600 */
[----:B------:R-:W2:Y:S01]  /*0060*/  S2R R11, SR_TID.X ;  /* 0x00000000000b7919 */ /* 0x000ea20000002100 */
[C---:B0-----:R-:W-:Y:S01]  /*0070*/  ISETP.GE.AND P0, PT, R0.reuse, 0x1, PT ;  /* 0x000000010000780c */ /* 0x041fe20003f06270 */
[----:B---3--:R-:W-:Y:S01]  /*0080*/  IMAD R2, R0, UR4, RZ ;  /* 0x0000000400027c24 */ /* 0x008fe2000f8e02ff */
[----:B------:R-:W0:Y:S04]  /*0090*/  LDCU.64 UR4, c[0x0][0x358] ;  /* 0x00006b00ff0477ac */ /* 0x000e280008000a00 */
[----:B------:R-:W-:-:S02]  /*00a0*/  SHF.L.U32 R3, R2, 0x4, RZ ;  /* 0x0000000402037819 */ /* 0x000fc400000006ff */
[----:B--2---:R-:W-:-:S03]  /*00b0*/  LEA R5, R6, R11, 0x4 ;  /* 0x0000000b06057211 */ /* 0x004fc600078e20ff */
[----:B-1----:R-:W-:Y:S02]  /*00c0*/  IMAD R2, R4, R0, R3 ;  /* 0x0000000004027224 */ /* 0x002fe400078e0203 */
[----:B------:R-:W-:Y:S05]  /*00d0*/  @!P0 BRA `(.L_x_0) ;  /* 0x0000000800288947 */ /* 0x000fea0003800000 */
[C---:B------:R-:W-:Y:S02]  /*00e0*/  ISETP.GE.U32.AND P1, PT, R0.reuse, 0x8, PT ;  /* 0x000000080000780c */ /* 0x040fe40003f26070 */
[----:B------:R-:W-:Y:S02]  /*00f0*/  LOP3.LUT R4, R0, 0x7, RZ, 0xc0, !PT ;  /* 0x0000000700047812 */ /* 0x000fe400078ec0ff */
[----:B------:R-:W-:Y:S02]  /*0100*/  MOV R12, RZ ;  /* 0x000000ff000c7202 */ /* 0x000fe40000000f00 */
[----:B------:R-:W-:Y:S02]  /*0110*/  ISETP.NE.AND P0, PT, R4, RZ, PT ;  /* 0x000000ff0400720c */ /* 0x000fe40003f05270 */
[----:B------:R-:W-:-:S05]  /*0120*/  MOV R7, RZ ;  /* 0x000000ff00077202 */ /* 0x000fca0000000f00 */
[----:B------:R-:W-:Y:S06]  /*0130*/  @!P1 BRA `(.L_x_1) ;  /* 0x0000000400009947 */ /* 0x000fec0003800000 */
[----:B------:R-:W1:Y:S01]  /*0140*/  LDC.64 R8, c[0x0][0x380] ;  /* 0x0000e000ff087b82 */ /* 0x000e620000000a00 */
[----:B------:R-:W-:Y:S01]  /*0150*/  IMAD.IADD R3, R11, 0x1, R0 ;  /* 0x000000010b037824 */ /* 0x000fe200078e0200 */
[C---:B------:R-:W-:Y:S01]  /*0160*/  LOP3.LUT R7, R0.reuse, 0x7ffffff8, RZ, 0xc0, !PT ;  /* 0x7ffffff800077812 */ /* 0x040fe200078ec0ff */
[C-C-:B------:R-:W-:Y:S01]  /*0170*/  IMAD R11, R0.reuse, 0x3, R5.reuse ;  /* 0x00000003000b7824 */ /* 0x140fe200078e0205 */
[C---:B------:R-:W-:Y:S01]  /*0180*/  LEA R13, R0.reuse, R5, 0x2 ;  /* 0x00000005000d7211 */ /* 0x040fe200078e10ff */
[--C-:B------:R-:W-:Y:S01]  /*0190*/  IMAD R25, R0, 0x5, R5.reuse ;  /* 0x0000000500197824 */ /* 0x100fe200078e0205 */
[----:B------:R-:W-:Y:S01]  /*01a0*/  LEA R3, R6, R3, 0x4 ;  /* 0x0000000306037211 */ /* 0x000fe200078e20ff */
[----:B------:R-:W-:Y:S01]  /*01b0*/  IMAD R29, R0, 0x6, R5 ;  /* 0x00000006001d7824 */ /* 0x000fe200078e0205 */
[----:B------:R-:W-:Y:S01]  /*01c0*/  MOV R10, R5 ;  /* 0x00000005000a7202 */ /* 0x000fe20000000f00 */
[----:B------:R-:W-:Y:S01]  /*01d0*/  IMAD.MOV.U32 R12, RZ, RZ, RZ ;  /* 0x000000ffff0c7224 */ /* 0x000fe200078e00ff */
[----:B------:R-:W-:Y:S01]  /*01e0*/  IADD3 R6, PT, PT, -R7, RZ, RZ ;  /* 0x000000ff07067210 */ /* 0x000fe20007ffe1ff */
[----:B-1----:R-:W-:-:S03]  /*01f0*/  IMAD.WIDE.U32 R8, R2, 0x4, R8 ;  /* 0x0000000402087825 */ /* 0x002fc600078e0008 */
[----:B------:R-:W-:Y:S01]  /*0200*/  IADD3 R20, P1, PT, R8, 0x10, RZ ;  /* 0x0000001008147810 */ /* 0x000fe20007f3e0ff */
[----:B------:R-:W-:-:S03]  /*0210*/  IMAD R8, R0, 0x7, R5 ;  /* 0x0000000700087824 */ /* 0x000fc600078e0205 */
[----:B------:R-:W-:Y:S02]  /*0220*/  IADD3.X R23, PT, PT, RZ, R9, RZ, P1, !PT ;  /* 0x00000009ff177210 */ /* 0x000fe40000ffe4ff */
[----:B------:R-:W-:-:S07]  /*0230*/  LEA R9, R0, R5, 0x1 ;  /* 0x0000000500097211 */ /* 0x000fce00078e08ff */
.L_x_2:
[----:B------:R-:W1:Y:S01]  /*0240*/  LDC.64 R16, c[0x0][0x388] ;  /* 0x0000e200ff107b82 */ /* 0x000e620000000a00 */
[----:B------:R-:W-:Y:S02]  /*0250*/  MOV R14, R20 ;  /* 0x00000014000e7202 */ /* 0x000fe40000000f00 */
[----:B------:R-:W-:-:S05]  /*0260*/  MOV R15, R23 ;  /* 0x00000017000f7202 */ /* 0x000fca0000000f00 */
[----:B0-----:R-:W2:Y:S04]  /*0270*/  LDG.E R21, desc[UR4][R14.64+-0x10] ;  /* 0xfffff0040e157981 */ /* 0x001ea8000c1e1900 */
[----:B------:R-:W3:Y:S04]  /*0280*/  LDG.E R28, desc[UR4][R14.64+-0x8] ;  /* 0xfffff8040e1c7981 */ /* 0x000ee8000c1e1900 */
[----:B------:R-:W4:Y:S01]  /*0290*/  LDG.E R24, desc[UR4][R14.64+-0x4] ;  /* 0xfffffc040e187981 */ /* 0x000f22000c1e1900 */
[----:B-1----:R-:W-:-:S06]  /*02a0*/  IMAD.WIDE.U32 R26, R10, 0x4, R16 ;  /* 0x000000040a1a7825 */ /* 0x002fcc00078e0010 */
[----:B------:R-:W2:Y:S01]  /*02b0*/  LDG.E R26, desc[UR4][R26.64] ;  /* 0x000000041a1a7981 */ /* 0x000ea2000c1e1900 */
[----:B------:R-:W-:-:S04]  /*02c0*/  IMAD.WIDE.U32 R22, R3, 0x4, R16 ;  /* 0x0000000403167825 */ /* 0x000fc800078e0010 */
[----:B------:R-:W-:Y:S02]  /*02d0*/  IMAD.WIDE.U32 R18, R9, 0x4, R16 ;  /* 0x0000000409127825 */ /* 0x000fe400078e0010 */
[----:B------:R2:W5:Y:S04]  /*02e0*/  LDG.E R22, desc[UR4][R22.64] ;  /* 0x0000000416167981 */ /* 0x000568000c1e1900 */
[----:B------:R-:W3:Y:S01]  /*02f0*/  LDG.E R19, desc[UR4][R18.64] ;  /* 0x0000000412137981 */ /* 0x000ee2000c1e1900 */
[----:B--2---:R-:W-:-:S03]  /*0300*/  FFMA R23, R21, R26, R12 ;  /* 0x0000001a15177223 */ /* 0x004fc6000000000c */
[----:B------:R-:W5:Y:S01]  /*0310*/  LDG.E R26, desc[UR4][R14.64+-0xc] ;  /* 0xfffff4040e1a7981 */ /* 0x000f62000c1e1900 */
[----:B------:R-:W-:-:S05]  /*0320*/  IMAD.WIDE.U32 R20, R11, 0x4, R16 ;  /* 0x000000040b147825 */ /* 0x000fca00078e0010 */
[----:B------:R-:W4:Y:S04]  /*0330*/  LDG.E R12, desc[UR4][R20.64] ;  /* 0x00000004140c7981 */ /* 0x000f28000c1e1900 */
[----:B------:R-:W2:Y:S04]  /*0340*/  LDG.E R20, desc[UR4][R14.64+0x4] ;  /* 0x000004040e147981 */ /* 0x000ea8000c1e1900 */
[----:B------:R-:W2:Y:S01]  /*0350*/  LDG.E R21, desc[UR4][R14.64+0x8] ;  /* 0x000008040e157981 */ /* 0x000ea2000c1e1900 */
[----:B-----5:R-:W-:Y:S01]  /*0360*/  FFMA R23, R26, R22, R23 ;  /* 0x000000161a177223 */ /* 0x020fe20000000017 */
[----:B------:R-:W-:-:S04]  /*0370*/  IMAD.WIDE.U32 R26, R13, 0x4, R16 ;  /* 0x000000040d1a7825 */ /* 0x000fc800078e0010 */
[----:B---3--:R-:W-:Y:S01]  /*0380*/  FFMA R28, R28, R19, R23 ;  /* 0x000000131c1c7223 */ /* 0x008fe20000000017 */
[----:B------:R-:W-:Y:S01]  /*0390*/  IMAD.WIDE.U32 R22, R25, 0x4, R16 ;  /* 0x0000000419167825 */ /* 0x000fe200078e0010 */
[----:B------:R-:W3:Y:S03]  /*03a0*/  LDG.E R27, desc[UR4][R26.64] ;  /* 0x000000041a1b7981 */ /* 0x000ee6000c1e1900 */
[----:B----4-:R-:W-:Y:S02]  /*03b0*/  FFMA R12, R24, R12, R28 ;  /* 0x0000000c180c7223 */ /* 0x010fe4000000001c */
[----:B------:R-:W3:Y:S04]  /*03c0*/  LDG.E R24, desc[UR4][R14.64] ;  /* 0x000000040e187981 */ /* 0x000ee8000c1e1900 */
[----:B------:R-:W2:Y:S01]  /*03d0*/  LDG.E R23, desc[UR4][R22.64] ;  /* 0x0000000416177981 */ /* 0x000ea2000c1e1900 */
[----:B------:R-:W-:-:S03]  /*03e0*/  IMAD.WIDE.U32 R18, R29, 0x4, R16 ;  /* 0x000000041d127825 */ /* 0x000fc600078e0010 */
[----:B------:R-:W4:Y:S01]  /*03f0*/  LDG.E R26, desc[UR4][R14.64+0xc] ;  /* 0x00000c040e1a7981 */ /* 0x000f22000c1e1900 */
[----:B------:R-:W-:-:S03]  /*0400*/  IMAD.WIDE.U32 R16, R8, 0x4, R16 ;  /* 0x0000000408107825 */ /* 0x000fc600078e0010 */
[----:B------:R-:W5:Y:S04]  /*0410*/  LDG.E R18, desc[UR4][R18.64] ;  /* 0x0000000412127981 */ /* 0x000f68000c1e1900 */
[----:B------:R-:W4:Y:S01]  /*0420*/  LDG.E R16, desc[UR4][R16.64] ;  /* 0x0000000410107981 */ /* 0x000f22000c1e1900 */
[----:B------:R-:W-:Y:S01]  /*0430*/  VIADD R6, R6, 0x8 ;  /* 0x0000000806067836 */ /* 0x000fe20000000000 */
[C---:B------:R-:W-:Y:S01]  /*0440*/  LEA R3, R0.reuse, R3, 0x3 ;  /* 0x0000000300037211 */ /* 0x040fe200078e18ff */
[C---:B------:R-:W-:Y:S01]  /*0450*/  IMAD R13, R0.reuse, 0x8, R13 ;  /* 0x00000008000d7824 */ /* 0x040fe200078e020d */
[C---:B------:R-:W-:Y:S02]  /*0460*/  LEA R9, R0.reuse, R9, 0x3 ;  /* 0x0000000900097211 */ /* 0x040fe400078e18ff */
[----:B------:R-:W-:-:S02]  /*0470*/  LEA R11, R0, R11, 0x3 ;  /* 0x0000000b000b7211 */ /* 0x000fc400078e18ff */
[C---:B------:R-:W-:Y:S02]  /*0480*/  LEA R25, R0.reuse, R25, 0x3 ;  /* 0x0000001900197211 */ /* 0x040fe400078e18ff */
[C---:B------:R-:W-:Y:S02]  /*0490*/  LEA R29, R0.reuse, R29, 0x3 ;  /* 0x0000001d001d7211 */ /* 0x040fe400078e18ff */
[C---:B------:R-:W-:Y:S02]  /*04a0*/  LEA R8, R0.reuse, R8, 0x3 ;  /* 0x0000000800087211 */ /* 0x040fe400078e18ff */
[----:B------:R-:W-:Y:S01]  /*04b0*/  LEA R10, R0, R10, 0x3 ;  /* 0x0000000a000a7211 */ /* 0x000fe200078e18ff */
[----:B---3--:R-:W-:-:S04]  /*04c0*/  FFMA R27, R24, R27, R12 ;  /* 0x0000001b181b7223 */ /* 0x008fc8000000000c */
[----:B--2---:R-:W-:Y:S01]  /*04d0*/  FFMA R12, R20, R23, R27 ;  /* 0x00000017140c7223 */ /* 0x004fe2000000001b */
[----:B------:R-:W-:-:S04]  /*04e0*/  IADD3 R20, P1, PT, R14, 0x20, RZ ;  /* 0x000000200e147810 */ /* 0x000fc80007f3e0ff */
[----:B------:R-:W-:Y:S02]  /*04f0*/  IADD3.X R23, PT, PT, RZ, R15, RZ, P1, !PT ;  /* 0x0000000fff177210 */ /* 0x000fe40000ffe4ff */
[----:B------:R-:W-:Y:S01]  /*0500*/  ISETP.NE.AND P1, PT, R6, RZ, PT ;  /* 0x000000ff0600720c */ /* 0x000fe20003f25270 */
[----:B-----5:R-:W-:-:S04]  /*0510*/  FFMA R21, R21, R18, R12 ;  /* 0x0000001215157223 */ /* 0x020fc8000000000c */
[----:B----4-:R-:W-:-:S08]  /*0520*/  FFMA R12, R26, R16, R21 ;  /* 0x000000101a0c7223 */ /* 0x010fd00000000015 */
[----:B------:R-:W-:Y:S05]  /*0530*/  @P1 BRA `(.L_x_2) ;  /* 0xfffffffc00401947 */ /* 0x000fea000383ffff */
.L_x_1:
[----:B------:R-:W-:Y:S05]  /*0540*/  @!P0 BRA `(.L_x_0) ;  /* 0x00000004000c8947 */ /* 0x000fea0003800000 */
[----:B------:R-:W-:Y:S02]  /*0550*/  ISETP.GE.U32.AND P1, PT, R4, 0x4, PT ;  /* 0x000000040400780c */ /* 0x000fe40003f26070 */
[----:B------:R-:W-:-:S04]  /*0560*/  LOP3.LUT R6, R0, 0x3, RZ, 0xc0, !PT ;  /* 0x0000000300067812 */ /* 0x000fc800078ec0ff */
[----:B------:R-:W-:-:S07]  /*0570*/  ISETP.NE.AND P0, PT, R6, RZ, PT ;  /* 0x000000ff0600720c */ /* 0x000fce0003f05270 */
[----:B------:R-:W-:Y:S06]  /*0580*/  @!P1 BRA `(.L_x_3) ;  /* 0x0000000000789947 */ /* 0x000fec0003800000 */
[----:B------:R-:W1:Y:S01]  /*0590*/  LDC.64 R18, c[0x0][0x380] ;  /* 0x0000e000ff127b82 */ /* 0x000e620000000a00 */
[----:B------:R-:W2:Y:S01]  /*05a0*/  LDCU.64 UR6, c[0x0][0x380] ;  /* 0x00007000ff0677ac */ /* 0x000ea20008000a00 */
[----:B------:R-:W-:Y:S01]  /*05b0*/  IMAD R21, R7, R0, R5 ;  /* 0x0000000007157224 */ /* 0x000fe200078e0205 */
[C---:B------:R-:W-:Y:S01]  /*05c0*/  IADD3 R4, P1, PT, R2.reuse, R7, RZ ;  /* 0x0000000702047210 */ /* 0x040fe20007f3e0ff */
[----:B------:R-:W-:-:S03]  /*05d0*/  IMAD.IADD R3, R2, 0x1, R7 ;  /* 0x0000000102037824 */ /* 0x000fc600078e0207 */
[-C--:B------:R-:W-:Y:S01]  /*05e0*/  IADD3 R11, PT, PT, R21, R0.reuse, RZ ;  /* 0x00000000150b7210 */ /* 0x080fe20007ffe0ff */
[----:B------:R-:W3:Y:S01]  /*05f0*/  LDC.64 R8, c[0x0][0x388] ;  /* 0x0000e200ff087b82 */ /* 0x000ee20000000a00 */
[----:B------:R-:W-:Y:S02]  /*0600*/  IADD3.X R13, PT, PT, RZ, RZ, RZ, P1, !PT ;  /* 0x000000ffff0d7210 */ /* 0x000fe40000ffe4ff */
[----:B--2---:R-:W-:Y:S01]  /*0610*/  LEA R10, P1, R4, UR6, 0x2 ;  /* 0x00000006040a7c11 */ /* 0x004fe2000f8210ff */
[----:B-1----:R-:W-:Y:S01]  /*0620*/  IMAD.WIDE.U32 R18, R3, 0x4, R18 ;  /* 0x0000000403127825 */ /* 0x002fe200078e0012 */
[----:B------:R-:W-:-:S05]  /*0630*/  IADD3 R3, PT, PT, R11, R0, RZ ;  /* 0x000000000b037210 */ /* 0x000fca0007ffe0ff */
[----:B0-----:R-:W2:Y:S01]  /*0640*/  LDG.E R19, desc[UR4][R18.64] ;  /* 0x0000000412137981 */ /* 0x001ea2000c1e1900 */
[----:B---3--:R-:W-:-:S04]  /*0650*/  IMAD.WIDE.U32 R20, R21, 0x4, R8 ;  /* 0x0000000415147825 */ /* 0x008fc800078e0008 */
[----:B------:R-:W-:Y:S01]  /*0660*/  IMAD.WIDE.U32 R14, R11, 0x4, R8 ;  /* 0x000000040b0e7825 */ /* 0x000fe200078e0008 */
[----:B------:R-:W-:Y:S01]  /*0670*/  LEA.HI.X R11, R4, UR7, R13, 0x2, P1 ;  /* 0x00000007040b7c11 */ /* 0x000fe200088f140d */
[----:B------:R-:W2:Y:S02]  /*0680*/  LDG.E R20, desc[UR4][R20.64] ;  /* 0x0000000414147981 */ /* 0x000ea4000c1e1900 */
[C-C-:B------:R-:W-:Y:S01]  /*0690*/  IMAD.WIDE.U32 R16, R3.reuse, 0x4, R8.reuse ;  /* 0x0000000403107825 */ /* 0x140fe200078e0008 */
[----:B------:R-:W-:Y:S01]  /*06a0*/  IADD3 R3, PT, PT, R3, R0, RZ ;  /* 0x0000000003037210 */ /* 0x000fe20007ffe0ff */
[----:B------:R-:W3:Y:S04]  /*06b0*/  LDG.E R14, desc[UR4][R14.64] ;  /* 0x000000040e0e7981 */ /* 0x000ee8000c1e1900 */
[----:B------:R-:W3:Y:S01]  /*06c0*/  LDG.E R4, desc[UR4][R10.64+0x4] ;  /* 0x000004040a047981 */ /* 0x000ee2000c1e1900 */
[----:B------:R-:W-:-:S03]  /*06d0*/  IMAD.WIDE.U32 R8, R3, 0x4, R8 ;  /* 0x0000000403087825 */ /* 0x000fc600078e0008 */
[----:B------:R-:W4:Y:S04]  /*06e0*/  LDG.E R16, desc[UR4][R16.64] ;  /* 0x0000000410107981 */ /* 0x000f28000c1e1900 */
[----:B------:R-:W4:Y:S04]  /*06f0*/  LDG.E R3, desc[UR4][R10.64+0x8] ;  /* 0x000008040a037981 */ /* 0x000f28000c1e1900 */
[----:B------:R-:W5:Y:S04]  /*0700*/  LDG.E R22, desc[UR4][R10.64+0xc] ;  /* 0x00000c040a167981 */ /* 0x000f68000c1e1900 */
[----:B------:R-:W5:Y:S01]  /*0710*/  LDG.E R8, desc[UR4][R8.64] ;  /* 0x0000000408087981 */ /* 0x000f62000c1e1900 */
[----:B------:R-:W-:Y:S01]  /*0720*/  IADD3 R7, PT, PT, R7, 0x4, RZ ;  /* 0x0000000407077810 */ /* 0x000fe20007ffe0ff */
[----:B--2---:R-:W-:-:S04]  /*0730*/  FFMA R19, R19, R20, R12 ;  /* 0x0000001413137223 */ /* 0x004fc8000000000c */
[----:B---3--:R-:W-:-:S04]  /*0740*/  FFMA R4, R4, R14, R19 ;  /* 0x0000000e04047223 */ /* 0x008fc80000000013 */
[----:B----4-:R-:W-:-:S04]  /*0750*/  FFMA R3, R3, R16, R4 ;  /* 0x0000001003037223 */ /* 0x010fc80000000004 */
[----:B-----5:R-:W-:-:S07]  /*0760*/  FFMA R12, R22, R8, R3 ;  /* 0x00000008160c7223 */ /* 0x020fce0000000003 */
.L_x_3:
[----:B------:R-:W-:Y:S05]  /*0770*/  @!P0 BRA `(.L_x_0) ;  /* 0x0000000000808947 */ /* 0x000fea0003800000 */
[----:B------:R-:W-:Y:S01]  /*0780*/  ISETP.NE.AND P1, PT, R6, 0x1, PT ;  /* 0x000000010600780c */ /* 0x000fe20003f25270 */
[----:B------:R-:W1:Y:S01]  /*0790*/  LDC.64 R18, c[0x0][0x380] ;  /* 0x0000e000ff127b82 */ /* 0x000e620000000a00 */
[----:B------:R-:W-:-:S04]  /*07a0*/  LOP3.LUT R3, R0, 0x1, RZ, 0xc0, !PT ;  /* 0x0000000100037812 */ /* 0x000fc800078ec0ff */
[----:B------:R-:W-:-:S03]  /*07b0*/  ISETP.NE.U32.AND P0, PT, R3, 0x1, PT ;  /* 0x000000010300780c */ /* 0x000fc60003f05070 */
[----:B------:R-:W2:Y:S04]  /*07c0*/  LDC.64 R16, c[0x0][0x388] ;  /* 0x0000e200ff107b82 */ /* 0x000ea80000000a00 */
[CC--:B------:R-:W-:Y:S01]  /*07d0*/  @P1 IMAD R3, R7.reuse, R0.reuse, R5 ;  /* 0x0000000007031224 */ /* 0x0c0fe200078e0205 */
[C---:B------:R-:W-:Y:S01]  /*07e0*/  @P1 IADD3 R4, P2, PT, R2.reuse, R7, RZ ;  /* 0x0000000702041210 */ /* 0x040fe20007f5e0ff */
[----:B------:R-:W-:Y:S01]  /*07f0*/  @P1 IMAD.IADD R21, R2, 0x1, R7 ;  /* 0x0000000102151824 */ /* 0x000fe200078e0207 */
[----:B------:R-:W-:Y:S01]  /*0800*/  @P1 IADD3 R7, PT, PT, R7, 0x2, RZ ;  /* 0x0000000207071810 */ /* 0x000fe20007ffe0ff */
[----:B------:R-:W3:Y:S01]  /*0810*/  @P1 LDC.64 R14, c[0x0][0x380] ;  /* 0x0000e000ff0e1b82 */ /* 0x000ee20000000a00 */
[----:B------:R-:W-:Y:S02]  /*0820*/  @P1 IADD3 R13, PT, PT, R3, R0, RZ ;  /* 0x00000000030d1210 */ /* 0x000fe40007ffe0ff */
[----:B------:R-:W-:-:S05]  /*0830*/  @P1 IADD3.X R6, PT, PT, RZ, RZ, RZ, P2, !PT ;  /* 0x000000ffff061210 */ /* 0x000fca00017fe4ff */
[----:B------:R-:W4:Y:S01]  /*0840*/  LDC.64 R10, c[0x0][0x380] ;  /* 0x0000e000ff0a7b82 */ /* 0x000f220000000a00 */
[----:B-1----:R-:W-:-:S06]  /*0850*/  @P1 IMAD.WIDE.U32 R20, R21, 0x4, R18 ;  /* 0x0000000415141825 */ /* 0x002fcc00078e0012 */
[----:B0-----:R-:W5:Y:S01]  /*0860*/  @P1 LDG.E R21, desc[UR4][R20.64] ;  /* 0x0000000414151981 */ /* 0x001f62000c1e1900 */
[----:B------:R-:W0:Y:S01]  /*0870*/  LDC.64 R8, c[0x0][0x388] ;  /* 0x0000e200ff087b82 */ /* 0x000e220000000a00 */
[----:B--2---:R-:W-:-:S04]  /*0880*/  @P1 IMAD.WIDE.U32 R18, R3, 0x4, R16 ;  /* 0x0000000403121825 */ /* 0x004fc800078e0010 */
[----:B------:R-:W-:Y:S01]  /*0890*/  @!P0 IMAD R3, R7, R0, R5 ;  /* 0x0000000007038224 */ /* 0x000fe200078e0205 */
[----:B------:R-:W-:Y:S02]  /*08a0*/  @!P0 IADD3 R7, PT, PT, R2, R7, RZ ;  /* 0x0000000702078210 */ /* 0x000fe40007ffe0ff */
[C---:B---3--:R-:W-:Y:S01]  /*08b0*/  @P1 LEA R14, P2, R4.reuse, R14, 0x2 ;  /* 0x0000000e040e1211 */ /* 0x048fe200078410ff */
[----:B------:R-:W-:Y:S01]  /*08c0*/  @P1 IMAD.WIDE.U32 R16, R13, 0x4, R16 ;  /* 0x000000040d101825 */ /* 0x000fe200078e0010 */
[----:B------:R-:W5:Y:S02]  /*08d0*/  @P1 LDG.E R18, desc[UR4][R18.64] ;  /* 0x0000000412121981 */ /* 0x000f64000c1e1900 */
[----:B------:R-:W-:-:S03]  /*08e0*/  @P1 LEA.HI.X R15, R4, R15, R6, 0x2, P2 ;  /* 0x0000000f040f1211 */ /* 0x000fc600010f1406 */
[----:B------:R-:W2:Y:S01]  /*08f0*/  @P1 LDG.E R16, desc[UR4][R16.64] ;  /* 0x0000000410101981 */ /* 0x000ea2000c1e1900 */
[----:B----4-:R-:W-:-:S03]  /*0900*/  @!P0 IMAD.WIDE.U32 R10, R7, 0x4, R10 ;  /* 0x00000004070a8825 */ /* 0x010fc600078e000a */
[----:B------:R-:W2:Y:S04]  /*0910*/  @P1 LDG.E R14, desc[UR4][R14.64+0x4] ;  /* 0x000004040e0e1981 */ /* 0x000ea8000c1e1900 */
[----:B------:R-:W3:Y:S01]  /*0920*/  @!P0 LDG.E R11, desc[UR4][R10.64] ;  /* 0x000000040a0b8981 */ /* 0x000ee2000c1e1900 */
[----:B0-----:R-:W-:-:S06]  /*0930*/  @!P0 IMAD.WIDE.U32 R8, R3, 0x4, R8 ;  /* 0x0000000403088825 */ /* 0x001fcc00078e0008 */
[----:B------:R-:W3:Y:S01]  /*0940*/  @!P0 LDG.E R8, desc[UR4][R8.64] ;  /* 0x0000000408088981 */ /* 0x000ee2000c1e1900 */
[----:B-----5:R-:W-:-:S04]  /*0950*/  @P1 FFMA R21, R21, R18, R12 ;  /* 0x0000001215151223 */ /* 0x020fc8000000000c */
[----:B--2---:R-:W-:-:S04]  /*0960*/  @P1 FFMA R12, R14, R16, R21 ;  /* 0x000000100e0c1223 */ /* 0x004fc80000000015 */
[----:B---3--:R-:W-:-:S07]  /*0970*/  @!P0 FFMA R12, R11, R8, R12 ;  /* 0x000000080b0c8223 */ /* 0x008fce000000000c */
.L_x_0:
[----:B------:R-:W1:Y:S01]  /*0980*/  LDC.64 R6, c[0x0][0x398] ;  /* 0x0000e600ff067b82 */ /* 0x000e620000000a00 */
[----:B------:R-:W-:-:S05]  /*0990*/  IADD3 R3, PT, PT, R2, R5, RZ ;  /* 0x0000000502037210 */ /* 0x000fca0007ffe0ff */
[----:B-1----:R-:W-:-:S05]  /*09a0*/  IMAD.WIDE R2, R3, 0x4, R6 ;  /* 0x0000000403027825 */ /* 0x002fca00078e0206 */
[----:B0-----:R-:W-:Y:S01]  /*09b0*/  STG.E desc[UR4][R2.64], R12 ;  /* 0x0000000c02007986 */ /* 0x001fe2000c101904 */
[----:B------:R-:W-:Y:S05]  /*09c0*/  EXIT ;  /* 0x000000000000794d */ /* 0x000fea0003800000 */
.L_x_4:
[----:B------:R-:W-:-:S00]  /*09d0*/  BRA `(.L_x_4) ;  /* 0xfffffffc00fc7947 */ /* 0x000fc0000383ffff */
[----:B------:R-:W-:-:S00]  /*09e0*/  NOP ;  /* 0x0000000000007918 */ /* 0x000fc00000000000 */
        /* <DEDUP_REMOVED lines=9> */
.L_x_5:


//--------------------- .nv.shared.reserved.0     --------------------------
	.section	.nv.shared.reserved.0,"aw",@nobits
	.weak		__nv_reservedSMEM_offset_0_alias
	.size		__nv_reservedSMEM_offset_0_alias, 0, 64
	.other		__nv_reservedSMEM_offset_0_alias,@"STO_CUDA_RESERVED_SHARED STV_DEFAULT"
__nv_reservedSMEM_offset_0_alias:
	.zero		0
	.zero		64


//--------------------- .nv.constant0._Z7matMultPfS_iS_ --------------------------
	.section	.nv.constant0._Z7matMultPfS_iS_,"a",@progbits
	.sectionflags	@""
	.align	4
.nv.constant0._Z7matMultPfS_iS_:
	.zero		928


//--------------------- SYMBOLS --------------------------

	.type		.nv.reservedSmem.offset0,@object
	.size		.nv.reservedSmem.offset0,0x4
